//
// Generated by NVIDIA NVVM Compiler
//
// Compiler Build ID: CL-36424714
// Cuda compilation tools, release 13.0, V13.0.88
// Based on NVVM 20.0.0
//

.version 9.0
.target sm_100
.address_size 64

	// .globl	_Z18matrixRowSum_blockIiEvPT_S1_ii
// _ZZ11blockReduceIiET_S0_E10s_warp_sum has been demoted

.visible .entry _Z18matrixRowSum_blockIiEvPT_S1_ii(
	.param .u64 .ptr .align 1 _Z18matrixRowSum_blockIiEvPT_S1_ii_param_0,
	.param .u64 .ptr .align 1 _Z18matrixRowSum_blockIiEvPT_S1_ii_param_1,
	.param .u32 _Z18matrixRowSum_blockIiEvPT_S1_ii_param_2,
	.param .u32 _Z18matrixRowSum_blockIiEvPT_S1_ii_param_3
)
{
	.reg .pred 	%p<21>;
	.reg .b32 	%r<156>;
	.reg .b64 	%rd<12>;
	// demoted variable
	.shared .align 4 .b8 _ZZ11blockReduceIiET_S0_E10s_warp_sum[128];
	ld.param.u64 	%rd3, [_Z18matrixRowSum_blockIiEvPT_S1_ii_param_0];
	ld.param.u64 	%rd4, [_Z18matrixRowSum_blockIiEvPT_S1_ii_param_1];
	ld.param.u32 	%r46, [_Z18matrixRowSum_blockIiEvPT_S1_ii_param_2];
	ld.param.u32 	%r45, [_Z18matrixRowSum_blockIiEvPT_S1_ii_param_3];
	mov.u32 	%r1, %ctaid.x;
	mov.u32 	%r2, %tid.x;
	setp.ge.s32 	%p1, %r1, %r46;
	@%p1 bra 	$L__BB0_22;
	setp.ge.s32 	%p2, %r2, %r45;
	mov.b32 	%r139, 0;
	@%p2 bra 	$L__BB0_4;
	mov.u32 	%r3, %ntid.x;
	cvta.to.global.u64 	%rd1, %rd3;
	mul.lo.s32 	%r49, %r45, %r1;
	cvt.s64.s32 	%rd2, %r49;
	mov.b32 	%r139, 0;
	mov.u32 	%r137, %r2;
$L__BB0_3:
	cvt.s64.s32 	%rd5, %r137;
	add.s64 	%rd6, %rd5, %rd2;
	shl.b64 	%rd7, %rd6, 2;
	add.s64 	%rd8, %rd1, %rd7;
	ld.global.u32 	%r50, [%rd8];
	add.s32 	%r139, %r50, %r139;
	add.s32 	%r137, %r137, %r3;
	setp.lt.s32 	%p3, %r137, %r45;
	@%p3 bra 	$L__BB0_3;
$L__BB0_4:
	mov.u32 	%r9, %ntid.x;
	shr.u32 	%r10, %r9, 5;
	and.b32  	%r51, %r2, 31;
	shfl.sync.down.b32	%r52|%p4, %r139, 16, 31, -1;
	add.s32 	%r53, %r52, %r139;
	shfl.sync.down.b32	%r54|%p5, %r53, 8, 31, -1;
	add.s32 	%r55, %r54, %r53;
	shfl.sync.down.b32	%r56|%p6, %r55, 4, 31, -1;
	add.s32 	%r57, %r56, %r55;
	shfl.sync.down.b32	%r58|%p7, %r57, 2, 31, -1;
	add.s32 	%r59, %r58, %r57;
	shfl.sync.down.b32	%r60|%p8, %r59, 1, 31, -1;
	add.s32 	%r11, %r60, %r59;
	setp.ne.s32 	%p9, %r51, 0;
	@%p9 bra 	$L__BB0_6;
	shr.u32 	%r61, %r2, 3;
	mov.u32 	%r62, _ZZ11blockReduceIiET_S0_E10s_warp_sum;
	add.s32 	%r63, %r62, %r61;
	st.shared.u32 	[%r63], %r11;
$L__BB0_6:
	bar.sync 	0;
	setp.gt.u32 	%p10, %r2, 31;
	@%p10 bra 	$L__BB0_22;
	setp.lt.u32 	%p11, %r9, 32;
	mov.b32 	%r155, 0;
	@%p11 bra 	$L__BB0_20;
	add.s32 	%r67, %r10, -1;
	and.b32  	%r12, %r10, 15;
	setp.lt.u32 	%p12, %r67, 15;
	mov.b32 	%r147, 0;
	mov.u32 	%r155, %r147;
	@%p12 bra 	$L__BB0_11;
	and.b32  	%r147, %r10, 48;
	mov.u32 	%r70, _ZZ11blockReduceIiET_S0_E10s_warp_sum;
	add.s32 	%r140, %r70, 32;
	and.b32  	%r72, %r10, 134217712;
	neg.s32 	%r141, %r72;
	mov.b32 	%r155, 0;
$L__BB0_10:
	.pragma "nounroll";
	ld.shared.u32 	%r73, [%r140+-32];
	add.s32 	%r74, %r73, %r155;
	ld.shared.u32 	%r75, [%r140+-28];
	add.s32 	%r76, %r75, %r74;
	ld.shared.u32 	%r77, [%r140+-24];
	add.s32 	%r78, %r77, %r76;
	ld.shared.u32 	%r79, [%r140+-20];
	add.s32 	%r80, %r79, %r78;
	ld.shared.u32 	%r81, [%r140+-16];
	add.s32 	%r82, %r81, %r80;
	ld.shared.u32 	%r83, [%r140+-12];
	add.s32 	%r84, %r83, %r82;
	ld.shared.u32 	%r85, [%r140+-8];
	add.s32 	%r86, %r85, %r84;
	ld.shared.u32 	%r87, [%r140+-4];
	add.s32 	%r88, %r87, %r86;
	ld.shared.u32 	%r89, [%r140];
	add.s32 	%r90, %r89, %r88;
	ld.shared.u32 	%r91, [%r140+4];
	add.s32 	%r92, %r91, %r90;
	ld.shared.u32 	%r93, [%r140+8];
	add.s32 	%r94, %r93, %r92;
	ld.shared.u32 	%r95, [%r140+12];
	add.s32 	%r96, %r95, %r94;
	ld.shared.u32 	%r97, [%r140+16];
	add.s32 	%r98, %r97, %r96;
	ld.shared.u32 	%r99, [%r140+20];
	add.s32 	%r100, %r99, %r98;
	ld.shared.u32 	%r101, [%r140+24];
	add.s32 	%r102, %r101, %r100;
	ld.shared.u32 	%r103, [%r140+28];
	add.s32 	%r155, %r103, %r102;
	add.s32 	%r141, %r141, 16;
	add.s32 	%r140, %r140, 64;
	setp.ne.s32 	%p13, %r141, 0;
	@%p13 bra 	$L__BB0_10;
$L__BB0_11:
	setp.eq.s32 	%p14, %r12, 0;
	@%p14 bra 	$L__BB0_20;
	and.b32  	%r24, %r10, 7;
	setp.lt.u32 	%p15, %r12, 8;
	@%p15 bra 	$L__BB0_14;
	shl.b32 	%r105, %r147, 2;
	mov.u32 	%r106, _ZZ11blockReduceIiET_S0_E10s_warp_sum;
	add.s32 	%r107, %r106, %r105;
	ld.shared.u32 	%r108, [%r107];
	add.s32 	%r109, %r108, %r155;
	ld.shared.u32 	%r110, [%r107+4];
	add.s32 	%r111, %r110, %r109;
	ld.shared.u32 	%r112, [%r107+8];
	add.s32 	%r113, %r112, %r111;
	ld.shared.u32 	%r114, [%r107+12];
	add.s32 	%r115, %r114, %r113;
	ld.shared.u32 	%r116, [%r107+16];
	add.s32 	%r117, %r116, %r115;
	ld.shared.u32 	%r118, [%r107+20];
	add.s32 	%r119, %r118, %r117;
	ld.shared.u32 	%r120, [%r107+24];
	add.s32 	%r121, %r120, %r119;
	ld.shared.u32 	%r122, [%r107+28];
	add.s32 	%r155, %r122, %r121;
	add.s32 	%r147, %r147, 8;
$L__BB0_14:
	setp.eq.s32 	%p16, %r24, 0;
	@%p16 bra 	$L__BB0_20;
	and.b32  	%r30, %r10, 3;
	setp.lt.u32 	%p17, %r24, 4;
	@%p17 bra 	$L__BB0_17;
	shl.b32 	%r124, %r147, 2;
	mov.u32 	%r125, _ZZ11blockReduceIiET_S0_E10s_warp_sum;
	add.s32 	%r126, %r125, %r124;
	ld.shared.u32 	%r127, [%r126];
	add.s32 	%r128, %r127, %r155;
	ld.shared.u32 	%r129, [%r126+4];
	add.s32 	%r130, %r129, %r128;
	ld.shared.u32 	%r131, [%r126+8];
	add.s32 	%r132, %r131, %r130;
	ld.shared.u32 	%r133, [%r126+12];
	add.s32 	%r155, %r133, %r132;
	add.s32 	%r147, %r147, 4;
$L__BB0_17:
	setp.eq.s32 	%p18, %r30, 0;
	@%p18 bra 	$L__BB0_20;
	shl.b32 	%r134, %r147, 2;
	mov.u32 	%r135, _ZZ11blockReduceIiET_S0_E10s_warp_sum;
	add.s32 	%r153, %r135, %r134;
	neg.s32 	%r152, %r30;
$L__BB0_19:
	.pragma "nounroll";
	ld.shared.u32 	%r136, [%r153];
	add.s32 	%r155, %r136, %r155;
	add.s32 	%r153, %r153, 4;
	add.s32 	%r152, %r152, 1;
	setp.ne.s32 	%p19, %r152, 0;
	@%p19 bra 	$L__BB0_19;
$L__BB0_20:
	setp.ne.s32 	%p20, %r2, 0;
	@%p20 bra 	$L__BB0_22;
	cvta.to.global.u64 	%rd9, %rd4;
	mul.wide.u32 	%rd10, %r1, 4;
	add.s64 	%rd11, %rd9, %rd10;
	st.global.u32 	[%rd11], %r155;
$L__BB0_22:
	ret;

}


// ===== COMPILED SASS (sm_100) =====

	.target	sm_100

	.elftype	@"ET_EXEC"


//--------------------- .note.nv.tkinfo           --------------------------
	.section	.note.nv.tkinfo,"",@"SHT_NOTE"
	.sectionflags	@"SHF_NOTE_NV_TKINFO"
	.tkinfo
        /*0018*/ 	.word	0x00000002
        /*0030*/ 	.string	""
        /*0030*/ 	.string	"ptxas"
        /*0030*/ 	.string	"Cuda compilation tools, release 13.0, V13.0.88"
        /*0030*/ 	.string	"Build cuda_13.0.r13.0/compiler.36424714_0"
        /*0030*/ 	.string	"-arch sm_100 -m 64 "



//--------------------- .note.nv.cuinfo           --------------------------
	.section	.note.nv.cuinfo,"",@"SHT_NOTE"
	.sectionflags	@"SHF_NOTE_NV_CUINFO"
        /*0018*/ 	.short	0x0002
        /*001a*/ 	.short	0x0064
        /*001c*/ 	.short	0x0082
	.zero		2


//--------------------- .nv.info                  --------------------------
	.section	.nv.info,"",@"SHT_CUDA_INFO"
	.align	4


	//----- nvinfo : EIATTR_REGCOUNT
	.align		4
        /*0000*/ 	.byte	0x04, 0x2f
        /*0002*/ 	.short	(.L_1 - .L_0)
	.align		4
.L_0:
        /*0004*/ 	.word	index@(_Z18matrixRowSum_blockIiEvPT_S1_ii)
        /*0008*/ 	.word	0x00000016


	//----- nvinfo : EIATTR_FRAME_SIZE
	.align		4
.L_1:
        /*000c*/ 	.byte	0x04, 0x11
        /*000e*/ 	.short	(.L_3 - .L_2)
	.align		4
.L_2:
        /*0010*/ 	.word	index@(_Z18matrixRowSum_blockIiEvPT_S1_ii)
        /*0014*/ 	.word	0x00000000


	//----- nvinfo : EIATTR_MIN_STACK_SIZE
	.align		4
.L_3:
        /*0018*/ 	.byte	0x04, 0x12
        /*001a*/ 	.short	(.L_5 - .L_4)
	.align		4
.L_4:
        /*001c*/ 	.word	index@(_Z18matrixRowSum_blockIiEvPT_S1_ii)
        /*0020*/ 	.word	0x00000000
.L_5:


//--------------------- .nv.compat                --------------------------
	.section	.nv.compat,"",@"SHT_CUDA_COMPAT_INFO"
	.align	4
        /*0000*/ 	.byte	0x02, 0x09, 0x00, 0x00, 0x02, 0x02, 0x01, 0x00, 0x02, 0x05, 0x05, 0x00, 0x03, 0x07, 0x01, 0x01
        /*0010*/ 	.byte	0x02, 0x03, 0x00, 0x00, 0x02, 0x06, 0x01, 0x00, 0x04, 0x0b, 0x08, 0x00, 0x09, 0x00, 0x00, 0x00
        /*0020*/ 	.byte	0x00, 0x00, 0x00, 0x00


//--------------------- .nv.info._Z18matrixRowSum_blockIiEvPT_S1_ii --------------------------
	.section	.nv.info._Z18matrixRowSum_blockIiEvPT_S1_ii,"",@"SHT_CUDA_INFO"
	.sectionflags	@""
	.align	4


	//----- nvinfo : EIATTR_CUDA_API_VERSION
	.align		4
        /*0000*/ 	.byte	0x04, 0x37
        /*0002*/ 	.short	(.L_7 - .L_6)
.L_6:
        /*0004*/ 	.word	0x00000082


	//----- nvinfo : EIATTR_KPARAM_INFO
	.align		4
.L_7:
        /*0008*/ 	.byte	0x04, 0x17
        /*000a*/ 	.short	(.L_9 - .L_8)
.L_8:
        /*000c*/ 	.word	0x00000000
        /*0010*/ 	.short	0x0003
        /*0012*/ 	.short	0x0014
        /*0014*/ 	.byte	0x00, 0xf0, 0x11, 0x00


	//----- nvinfo : EIATTR_KPARAM_INFO
	.align		4
.L_9:
        /*0018*/ 	.byte	0x04, 0x17
        /*001a*/ 	.short	(.L_11 - .L_10)
.L_10:
        /*001c*/ 	.word	0x00000000
        /*0020*/ 	.short	0x0002
        /*0022*/ 	.short	0x0010
        /*0024*/ 	.byte	0x00, 0xf0, 0x11, 0x00


	//----- nvinfo : EIATTR_KPARAM_INFO
	.align		4
.L_11:
        /*0028*/ 	.byte	0x04, 0x17
        /*002a*/ 	.short	(.L_13 - .L_12)
.L_12:
        /*002c*/ 	.word	0x00000000
        /*0030*/ 	.short	0x0001
        /*0032*/ 	.short	0x0008
        /*0034*/ 	.byte	0x00, 0xf5, 0x21, 0x00


	//----- nvinfo : EIATTR_KPARAM_INFO
	.align		4
.L_13:
        /*0038*/ 	.byte	0x04, 0x17
        /*003a*/ 	.short	(.L_15 - .L_14)
.L_14:
        /*003c*/ 	.word	0x00000000
        /*0040*/ 	.short	0x0000
        /*0042*/ 	.short	0x0000
        /*0044*/ 	.byte	0x00, 0xf5, 0x21, 0x00


	//----- nvinfo : EIATTR_SPARSE_MMA_MASK
	.align		4
.L_15:
        /*0048*/ 	.byte	0x03, 0x50
        /*004a*/ 	.short	0x0000


	//----- nvinfo : EIATTR_MAXREG_COUNT
	.align		4
        /*004c*/ 	.byte	0x03, 0x1b
        /*004e*/ 	.short	0x00ff


	//----- nvinfo : EIATTR_NUM_BARRIERS
	.align		4
        /*0050*/ 	.byte	0x02, 0x4c
        /*0052*/ 	.byte	0x01
	.zero		1


	//----- nvinfo : EIATTR_MERCURY_ISA_VERSION
	.align		4
        /*0054*/ 	.byte	0x03, 0x5f
        /*0056*/ 	.short	0x0101


	//----- nvinfo : EIATTR_COOP_GROUP_MASK_REGIDS
	.align		4
        /*0058*/ 	.byte	0x04, 0x29
        /*005a*/ 	.short	(.L_17 - .L_16)


	//   ....[0]....
.L_16:
        /*005c*/ 	.word	0xffffffff


	//   ....[1]....
        /*0060*/ 	.word	0xffffffff


	//   ....[2]....
        /*0064*/ 	.word	0xffffffff


	//   ....[3]....
        /*0068*/ 	.word	0xffffffff


	//   ....[4]....
        /*006c*/ 	.word	0xffffffff


	//----- nvinfo : EIATTR_COOP_GROUP_INSTR_OFFSETS
	.align		4
.L_17:
        /*0070*/ 	.byte	0x04, 0x28
        /*0072*/ 	.short	(.L_19 - .L_18)


	//   ....[0]....
.L_18:
        /*0074*/ 	.word	0x000001c0


	//   ....[1]....
        /*0078*/ 	.word	0x00000230


	//   ....[2]....
        /*007c*/ 	.word	0x00000270


	//   ....[3]....
        /*0080*/ 	.word	0x00000290


	//   ....[4]....
        /*0084*/ 	.word	0x000002b0


	//----- nvinfo : EIATTR_VRC_CTA_INIT_COUNT
	.align		4
.L_19:
        /*0088*/ 	.byte	0x02, 0x4a
	.zero		1
	.zero		1


	//----- nvinfo : EIATTR_EXIT_INSTR_OFFSETS
	.align		4
        /*008c*/ 	.byte	0x04, 0x1c
        /*008e*/ 	.short	(.L_21 - .L_20)


	//   ....[0]....
.L_20:
        /*0090*/ 	.word	0x00000040


	//   ....[1]....
        /*0094*/ 	.word	0x000002f0


	//   ....[2]....
        /*0098*/ 	.word	0x000007d0


	//   ....[3]....
        /*009c*/ 	.word	0x00000810


	//----- nvinfo : EIATTR_CRS_STACK_SIZE
	.align		4
.L_21:
        /*00a0*/ 	.byte	0x04, 0x1e
        /*00a2*/ 	.short	(.L_23 - .L_22)
.L_22:
        /*00a4*/ 	.word	0x00000000


	//----- nvinfo : EIATTR_CBANK_PARAM_SIZE
	.align		4
.L_23:
        /*00a8*/ 	.byte	0x03, 0x19
        /*00aa*/ 	.short	0x0018


	//----- nvinfo : EIATTR_PARAM_CBANK
	.align		4
        /*00ac*/ 	.byte	0x04, 0x0a
        /*00ae*/ 	.short	(.L_25 - .L_24)
	.align		4
.L_24:
        /*00b0*/ 	.word	index@(.nv.constant0._Z18matrixRowSum_blockIiEvPT_S1_ii)
        /*00b4*/ 	.short	0x0380
        /*00b6*/ 	.short	0x0018


	//----- nvinfo : EIATTR_SW_WAR
	.align		4
.L_25:
        /*00b8*/ 	.byte	0x04, 0x36
        /*00ba*/ 	.short	(.L_27 - .L_26)
.L_26:
        /*00bc*/ 	.word	0x00000008
.L_27:


//--------------------- .nv.callgraph             --------------------------
	.section	.nv.callgraph,"",@"SHT_CUDA_CALLGRAPH"
	.align	4
	.sectionentsize	8
	.align		4
        /*0000*/ 	.word	0x00000000
	.align		4
        /*0004*/ 	.word	0xffffffff
	.align		4
        /*0008*/ 	.word	0x00000000
	.align		4
        /*000c*/ 	.word	0xfffffffe
	.align		4
        /*0010*/ 	.word	0x00000000
	.align		4
        /*0014*/ 	.word	0xfffffffd
	.align		4
        /*0018*/ 	.word	0x00000000
	.align		4
        /*001c*/ 	.word	0xfffffffc


//--------------------- .text._Z18matrixRowSum_blockIiEvPT_S1_ii --------------------------
	.section	.text._Z18matrixRowSum_blockIiEvPT_S1_ii,"ax",@progbits
	.align	128
        .global         _Z18matrixRowSum_blockIiEvPT_S1_ii
        .type           _Z18matrixRowSum_blockIiEvPT_S1_ii,@function
        .size           _Z18matrixRowSum_blockIiEvPT_S1_ii,(.L_x_10 - _Z18matrixRowSum_blockIiEvPT_S1_ii)
        .other          _Z18matrixRowSum_blockIiEvPT_S1_ii,@"STO_CUDA_ENTRY STV_DEFAULT"
_Z18matrixRowSum_blockIiEvPT_S1_ii:
.text._Z18matrixRowSum_blockIiEvPT_S1_ii:
[----:B------:R-:W-:Y:S01]  /*0000*/  LDC R1, c[0x0][0x37c] ;  /* 0x0000df00ff017b82 */ /* 0x000fe20000000800 */
[----:B------:R-:W0:Y:S01]  /*0010*/  S2R R0, SR_CTAID.X ;  /* 0x0000000000007919 */ /* 0x000e220000002500 */
[----:B------:R-:W0:Y:S02]  /*0020*/  LDCU UR4, c[0x0][0x390] ;  /* 0x00007200ff0477ac */ /* 0x000e240008000800 */
[----:B0-----:R-:W-:-:S13]  /*0030*/  ISETP.GE.AND P0, PT, R0, UR4, PT ;  /* 0x0000000400007c0c */ /* 0x001fda000bf06270 */
[----:B------:R-:W-:Y:S05]  /*0040*/  @P0 EXIT ;  /* 0x000000000000094d */ /* 0x000fea0003800000 */
[----:B------:R-:W0:Y:S01]  /*0050*/  S2R R2, SR_TID.X ;  /* 0x0000000000027919 */ /* 0x000e220000002100 */
[----:B------:R-:W0:Y:S01]  /*0060*/  LDCU UR4, c[0x0][0x394] ;  /* 0x00007280ff0477ac */ /* 0x000e220008000800 */
[----:B------:R-:W-:Y:S01]  /*0070*/  BSSY.RECONVERGENT B0, `(.L_x_0) ;  /* 0x0000014000007945 */ /* 0x000fe20003800200 */
[----:B------:R-:W-:Y:S01]  /*0080*/  IMAD.MOV.U32 R3, RZ, RZ, RZ ;  /* 0x000000ffff037224 */ /* 0x000fe200078e00ff */
[----:B------:R-:W1:Y:S01]  /*0090*/  LDCU.64 UR12, c[0x0][0x358] ;  /* 0x00006b00ff0c77ac */ /* 0x000e620008000a00 */
[----:B------:R-:W2:Y:S01]  /*00a0*/  LDCU.64 UR6, c[0x0][0x380] ;  /* 0x00007000ff0677ac */ /* 0x000ea20008000a00 */
[----:B0-----:R-:W-:-:S13]  /*00b0*/  ISETP.GE.AND P0, PT, R2, UR4, PT ;  /* 0x0000000402007c0c */ /* 0x001fda000bf06270 */
[----:B-12---:R-:W-:Y:S05]  /*00c0*/  @P0 BRA `(.L_x_1) ;  /* 0x0000000000380947 */ /* 0x006fea0003800000 */
[----:B------:R-:W0:Y:S01]  /*00d0*/  LDC R8, c[0x0][0x360] ;  /* 0x0000d800ff087b82 */ /* 0x000e220000000800 */
[----:B------:R-:W-:Y:S02]  /*00e0*/  IMAD R6, R0, UR4, RZ ;  /* 0x0000000400067c24 */ /* 0x000fe4000f8e02ff */
[----:B------:R-:W-:Y:S02]  /*00f0*/  IMAD.MOV.U32 R3, RZ, RZ, RZ ;  /* 0x000000ffff037224 */ /* 0x000fe400078e00ff */
[----:B------:R-:W-:-:S07]  /*0100*/  IMAD.MOV.U32 R7, RZ, RZ, R2 ;  /* 0x000000ffff077224 */ /* 0x000fce00078e0002 */
.L_x_2:
[----:B------:R-:W-:Y:S02]  /*0110*/  SHF.R.S32.HI R5, RZ, 0x1f, R7 ;  /* 0x0000001fff057819 */ /* 0x000fe40000011407 */
[----:B------:R-:W-:-:S04]  /*0120*/  IADD3 R9, P0, PT, R6, R7, RZ ;  /* 0x0000000706097210 */ /* 0x000fc80007f1e0ff */
[----:B------:R-:W-:Y:S02]  /*0130*/  LEA.HI.X.SX32 R10, R6, R5, 0x1, P0 ;  /* 0x00000005060a7211 */ /* 0x000fe400000f0eff */
[----:B------:R-:W-:-:S04]  /*0140*/  LEA R4, P0, R9, UR6, 0x2 ;  /* 0x0000000609047c11 */ /* 0x000fc8000f8010ff */
[----:B------:R-:W-:-:S05]  /*0150*/  LEA.HI.X R5, R9, UR7, R10, 0x2, P0 ;  /* 0x0000000709057c11 */ /* 0x000fca00080f140a */
[----:B------:R-:W2:Y:S01]  /*0160*/  LDG.E R4, desc[UR12][R4.64] ;  /* 0x0000000c04047981 */ /* 0x000ea2000c1e1900 */
[----:B0-----:R-:W-:-:S05]  /*0170*/  IMAD.IADD R7, R8, 0x1, R7 ;  /* 0x0000000108077824 */ /* 0x001fca00078e0207 */
[----:B------:R-:W-:Y:S01]  /*0180*/  ISETP.GE.AND P0, PT, R7, UR4, PT ;  /* 0x0000000407007c0c */ /* 0x000fe2000bf06270 */
[----:B--2---:R-:W-:-:S12]  /*0190*/  IMAD.IADD R3, R4, 0x1, R3 ;  /* 0x0000000104037824 */ /* 0x004fd800078e0203 */
[----:B------:R-:W-:Y:S05]  /*01a0*/  @!P0 BRA `(.L_x_2) ;  /* 0xfffffffc00d88947 */ /* 0x000fea000383ffff */
.L_x_1:
[----:B------:R-:W-:Y:S05]  /*01b0*/  BSYNC.RECONVERGENT B0 ;  /* 0x0000000000007941 */ /* 0x000fea0003800200 */
.L_x_0:
[----:B------:R-:W0:Y:S01]  /*01c0*/  SHFL.DOWN PT, R4, R3, 0x10, 0x1f ;  /* 0x0a001f0003047f89 */ /* 0x000e2200000e0000 */
[C---:B------:R-:W-:Y:S01]  /*01d0*/  LOP3.LUT P0, RZ, R2.reuse, 0x1f, RZ, 0xc0, !PT ;  /* 0x0000001f02ff7812 */ /* 0x040fe2000780c0ff */
[----:B------:R-:W1:Y:S01]  /*01e0*/  LDCU UR10, c[0x0][0x360] ;  /* 0x00006c00ff0a77ac */ /* 0x000e620008000800 */
[----:B------:R-:W-:-:S11]  /*01f0*/  ISETP.GT.U32.AND P1, PT, R2, 0x1f, PT ;  /* 0x0000001f0200780c */ /* 0x000fd60003f24070 */
[----:B------:R-:W2:Y:S01]  /*0200*/  @!P0 S2R R10, SR_CgaCtaId ;  /* 0x00000000000a8919 */ /* 0x000ea20000008800 */
[----:B0-----:R-:W-:Y:S01]  /*0210*/  IMAD.IADD R4, R4, 0x1, R3 ;  /* 0x0000000104047824 */ /* 0x001fe200078e0203 */
[----:B------:R-:W-:-:S04]  /*0220*/  @!P0 MOV R3, 0x400 ;  /* 0x0000040000038802 */ /* 0x000fc80000000f00 */
[----:B------:R-:W0:Y:S01]  /*0230*/  SHFL.DOWN PT, R5, R4, 0x8, 0x1f ;  /* 0x09001f0004057f89 */ /* 0x000e2200000e0000 */
[----:B--2---:R-:W-:-:S04]  /*0240*/  @!P0 LEA R3, R10, R3, 0x18 ;  /* 0x000000030a038211 */ /* 0x004fc800078ec0ff */
[----:B------:R-:W-:Y:S01]  /*0250*/  @!P0 LEA.HI R3, R2, R3, RZ, 0x1d ;  /* 0x0000000302038211 */ /* 0x000fe200078fe8ff */
[----:B0-----:R-:W-:-:S05]  /*0260*/  IMAD.IADD R5, R4, 0x1, R5 ;  /* 0x0000000104057824 */ /* 0x001fca00078e0205 */
[----:B------:R-:W0:Y:S02]  /*0270*/  SHFL.DOWN PT, R6, R5, 0x4, 0x1f ;  /* 0x08801f0005067f89 */ /* 0x000e2400000e0000 */
[----:B0-----:R-:W-:-:S05]  /*0280*/  IMAD.IADD R6, R5, 0x1, R6 ;  /* 0x0000000105067824 */ /* 0x001fca00078e0206 */
[----:B------:R-:W0:Y:S02]  /*0290*/  SHFL.DOWN PT, R7, R6, 0x2, 0x1f ;  /* 0x08401f0006077f89 */ /* 0x000e2400000e0000 */
[----:B0-----:R-:W-:-:S05]  /*02a0*/  IMAD.IADD R7, R6, 0x1, R7 ;  /* 0x0000000106077824 */ /* 0x001fca00078e0207 */
[----:B------:R-:W0:Y:S02]  /*02b0*/  SHFL.DOWN PT, R8, R7, 0x1, 0x1f ;  /* 0x08201f0007087f89 */ /* 0x000e2400000e0000 */
[----:B0-----:R-:W-:-:S05]  /*02c0*/  IMAD.IADD R8, R7, 0x1, R8 ;  /* 0x0000000107087824 */ /* 0x001fca00078e0208 */
[----:B------:R0:W-:Y:S01]  /*02d0*/  @!P0 STS [R3], R8 ;  /* 0x0000000803008388 */ /* 0x0001e20000000800 */
[----:B------:R-:W-:Y:S06]  /*02e0*/  BAR.SYNC.DEFER_BLOCKING 0x0 ;  /* 0x0000000000007b1d */ /* 0x000fec0000010000 */
[----:B-1----:R-:W-:Y:S05]  /*02f0*/  @P1 EXIT ;  /* 0x000000000000194d */ /* 0x002fea0003800000 */
[----:B------:R-:W-:Y:S01]  /*0300*/  UISETP.GE.U32.AND UP0, UPT, UR10, 0x20, UPT ;  /* 0x000000200a00788c */ /* 0x000fe2000bf06070 */
[----:B0-----:R-:W-:-:S08]  /*0310*/  IMAD.MOV.U32 R3, RZ, RZ, RZ ;  /* 0x000000ffff037224 */ /* 0x001fd000078e00ff */
[----:B------:R-:W-:Y:S05]  /*0320*/  BRA.U !UP0, `(.L_x_3) ;  /* 0x0000000508247547 */ /* 0x000fea000b800000 */
[----:B------:R-:W-:Y:S01]  /*0330*/  USHF.R.U32.HI UR7, URZ, 0x5, UR10 ;  /* 0x00000005ff077899 */ /* 0x000fe2000801160a */
[----:B------:R-:W-:-:S03]  /*0340*/  IMAD.MOV.U32 R3, RZ, RZ, RZ ;  /* 0x000000ffff037224 */ /* 0x000fc600078e00ff */
[----:B------:R-:W-:Y:S02]  /*0350*/  UIADD3 UR4, UPT, UPT, UR7, -0x1, URZ ;  /* 0xffffffff07047890 */ /* 0x000fe4000fffe0ff */
[----:B------:R-:W-:Y:S02]  /*0360*/  ULOP3.LUT UR9, UR7, 0xf, URZ, 0xc0, !UPT ;  /* 0x0000000f07097892 */ /* 0x000fe4000f8ec0ff */
[----:B------:R-:W-:Y:S02]  /*0370*/  UISETP.GE.U32.AND UP1, UPT, UR4, 0xf, UPT ;  /* 0x0000000f0400788c */ /* 0x000fe4000bf26070 */
[----:B------:R-:W-:Y:S01]  /*0380*/  UISETP.NE.AND UP0, UPT, UR9, URZ, UPT ;  /* 0x000000ff0900728c */ /* 0x000fe2000bf05270 */
[----:B------:R-:W-:-:S06]  /*0390*/  UMOV UR4, URZ ;  /* 0x000000ff00047c82 */ /* 0x000fcc0008000000 */
[----:B------:R-:W-:Y:S05]  /*03a0*/  BRA.U !UP1, `(.L_x_4) ;  /* 0x0000000109607547 */ /* 0x000fea000b800000 */
[----:B------:R-:W0:Y:S01]  /*03b0*/  S2UR UR6, SR_CgaCtaId ;  /* 0x00000000000679c3 */ /* 0x000e220000008800 */
[----:B------:R-:W-:Y:S01]  /*03c0*/  UMOV UR4, 0x400 ;  /* 0x0000040000047882 */ /* 0x000fe20000000000 */
[----:B------:R-:W-:Y:S01]  /*03d0*/  ULOP3.LUT UR5, UR7, 0x7fffff0, URZ, 0xc0, !UPT ;  /* 0x07fffff007057892 */ /* 0x000fe2000f8ec0ff */
[----:B------:R-:W-:Y:S01]  /*03e0*/  IMAD.MOV.U32 R3, RZ, RZ, RZ ;  /* 0x000000ffff037224 */ /* 0x000fe200078e00ff */
[----:B0-----:R-:W-:Y:S02]  /*03f0*/  ULEA UR8, UR6, UR4, 0x18 ;  /* 0x0000000406087291 */ /* 0x001fe4000f8ec0ff */
[----:B------:R-:W-:Y:S02]  /*0400*/  UIADD3 UR6, UPT, UPT, -UR5, URZ, URZ ;  /* 0x000000ff05067290 */ /* 0x000fe4000fffe1ff */
[----:B------:R-:W-:Y:S02]  /*0410*/  ULOP3.LUT UR4, UR7, 0x30, URZ, 0xc0, !UPT ;  /* 0x0000003007047892 */ /* 0x000fe4000f8ec0ff */
[----:B------:R-:W-:-:S12]  /*0420*/  UIADD3 UR5, UPT, UPT, UR8, 0x20, URZ ;  /* 0x0000002008057890 */ /* 0x000fd8000fffe0ff */
.L_x_5:
[----:B------:R-:W0:Y:S01]  /*0430*/  LDS.128 R4, [UR5+-0x20] ;  /* 0xffffe005ff047984 */ /* 0x000e220008000c00 */
[----:B------:R-:W-:-:S03]  /*0440*/  UIADD3 UR6, UPT, UPT, UR6, 0x10, URZ ;  /* 0x0000001006067890 */ /* 0x000fc6000fffe0ff */
[----:B------:R-:W1:Y:S01]  /*0450*/  LDS.128 R8, [UR5+-0x10] ;  /* 0xfffff005ff087984 */ /* 0x000e620008000c00 */
[----:B------:R-:W-:-:S03]  /*0460*/  UISETP.NE.AND UP1, UPT, UR6, URZ, UPT ;  /* 0x000000ff0600728c */ /* 0x000fc6000bf25270 */
[----:B------:R-:W2:Y:S04]  /*0470*/  LDS.128 R12, [UR5] ;  /* 0x00000005ff0c7984 */ /* 0x000ea80008000c00 */
[----:B------:R-:W3:Y:S01]  /*0480*/  LDS.128 R16, [UR5+0x10] ;  /* 0x00001005ff107984 */ /* 0x000ee20008000c00 */
[----:B------:R-:W-:Y:S01]  /*0490*/  UIADD3 UR5, UPT, UPT, UR5, 0x40, URZ ;  /* 0x0000004005057890 */ /* 0x000fe2000fffe0ff */
[----:B0-----:R-:W-:-:S04]  /*04a0*/  IADD3 R4, PT, PT, R5, R4, R3 ;  /* 0x0000000405047210 */ /* 0x001fc80007ffe003 */
[----:B------:R-:W-:-:S04]  /*04b0*/  IADD3 R4, PT, PT, R7, R6, R4 ;  /* 0x0000000607047210 */ /* 0x000fc80007ffe004 */
[----:B-1----:R-:W-:-:S04]  /*04c0*/  IADD3 R4, PT, PT, R9, R8, R4 ;  /* 0x0000000809047210 */ /* 0x002fc80007ffe004 */
[----:B------:R-:W-:-:S04]  /*04d0*/  IADD3 R4, PT, PT, R11, R10, R4 ;  /* 0x0000000a0b047210 */ /* 0x000fc80007ffe004 */
[----:B--2---:R-:W-:-:S04]  /*04e0*/  IADD3 R4, PT, PT, R13, R12, R4 ;  /* 0x0000000c0d047210 */ /* 0x004fc80007ffe004 */
[----:B------:R-:W-:-:S04]  /*04f0*/  IADD3 R4, PT, PT, R15, R14, R4 ;  /* 0x0000000e0f047210 */ /* 0x000fc80007ffe004 */
[----:B---3--:R-:W-:-:S04]  /*0500*/  IADD3 R4, PT, PT, R17, R16, R4 ;  /* 0x0000001011047210 */ /* 0x008fc80007ffe004 */
[----:B------:R-:W-:Y:S01]  /*0510*/  IADD3 R3, PT, PT, R19, R18, R4 ;  /* 0x0000001213037210 */ /* 0x000fe20007ffe004 */
[----:B------:R-:W-:Y:S06]  /*0520*/  BRA.U UP1, `(.L_x_5) ;  /* 0xfffffffd01c07547 */ /* 0x000fec000b83ffff */
.L_x_4:
[----:B------:R-:W-:Y:S05]  /*0530*/  BRA.U !UP0, `(.L_x_3) ;  /* 0x0000000108a07547 */ /* 0x000fea000b800000 */
[----:B------:R-:W-:Y:S02]  /*0540*/  UISETP.GE.U32.AND UP0, UPT, UR9, 0x8, UPT ;  /* 0x000000080900788c */ /* 0x000fe4000bf06070 */
[----:B------:R-:W-:-:S04]  /*0550*/  ULOP3.LUT UR8, UR7, 0x7, URZ, 0xc0, !UPT ;  /* 0x0000000707087892 */ /* 0x000fc8000f8ec0ff */
[----:B------:R-:W-:-:S03]  /*0560*/  UISETP.NE.AND UP1, UPT, UR8, URZ, UPT ;  /* 0x000000ff0800728c */ /* 0x000fc6000bf25270 */
[----:B------:R-:W-:Y:S08]  /*0570*/  BRA.U !UP0, `(.L_x_6) ;  /* 0x00000001082c7547 */ /* 0x000ff0000b800000 */
[----:B------:R-:W0:Y:S01]  /*0580*/  S2UR UR6, SR_CgaCtaId ;  /* 0x00000000000679c3 */ /* 0x000e220000008800 */
[----:B------:R-:W-:Y:S02]  /*0590*/  UMOV UR5, 0x400 ;  /* 0x0000040000057882 */ /* 0x000fe40000000000 */
[----:B0-----:R-:W-:-:S04]  /*05a0*/  ULEA UR5, UR6, UR5, 0x18 ;  /* 0x0000000506057291 */ /* 0x001fc8000f8ec0ff */
[----:B------:R-:W-:Y:S02]  /*05b0*/  ULEA UR5, UR4, UR5, 0x2 ;  /* 0x0000000504057291 */ /* 0x000fe4000f8e10ff */
[----:B------:R-:W-:-:S07]  /*05c0*/  UIADD3 UR4, UPT, UPT, UR4, 0x8, URZ ;  /* 0x0000000804047890 */ /* 0x000fce000fffe0ff */
[----:B------:R-:W0:Y:S04]  /*05d0*/  LDS.128 R8, [UR5] ;  /* 0x00000005ff087984 */ /* 0x000e280008000c00 */
[----:B------:R-:W1:Y:S01]  /*05e0*/  LDS.128 R4, [UR5+0x10] ;  /* 0x00001005ff047984 */ /* 0x000e620008000c00 */
[----:B0-----:R-:W-:-:S04]  /*05f0*/  IADD3 R8, PT, PT, R9, R8, R3 ;  /* 0x0000000809087210 */ /* 0x001fc80007ffe003 */
[----:B------:R-:W-:-:S04]  /*0600*/  IADD3 R8, PT, PT, R11, R10, R8 ;  /* 0x0000000a0b087210 */ /* 0x000fc80007ffe008 */
[----:B-1----:R-:W-:-:S04]  /*0610*/  IADD3 R4, PT, PT, R5, R4, R8 ;  /* 0x0000000405047210 */ /* 0x002fc80007ffe008 */
[----:B------:R-:W-:-:S07]  /*0620*/  IADD3 R3, PT, PT, R7, R6, R4 ;  /* 0x0000000607037210 */ /* 0x000fce0007ffe004 */
.L_x_6:
        /* <DEDUP_REMOVED lines=10> */
[----:B------:R-:W0:Y:S02]  /*06d0*/  LDS.128 R4, [UR6] ;  /* 0x00000006ff047984 */ /* 0x000e240008000c00 */
[----:B0-----:R-:W-:-:S04]  /*06e0*/  IADD3 R3, PT, PT, R5, R4, R3 ;  /* 0x0000000405037210 */ /* 0x001fc80007ffe003 */
[----:B------:R-:W-:-:S07]  /*06f0*/  IADD3 R3, PT, PT, R7, R6, R3 ;  /* 0x0000000607037210 */ /* 0x000fce0007ffe003 */
.L_x_7:
[----:B------:R-:W-:Y:S05]  /*0700*/  BRA.U !UP1, `(.L_x_3) ;  /* 0x00000001092c7547 */ /* 0x000fea000b800000 */
[----:B------:R-:W0:Y:S01]  /*0710*/  S2UR UR7, SR_CgaCtaId ;  /* 0x00000000000779c3 */ /* 0x000e220000008800 */
[----:B------:R-:W-:Y:S01]  /*0720*/  UMOV UR6, 0x400 ;  /* 0x0000040000067882 */ /* 0x000fe20000000000 */
[----:B------:R-:W-:Y:S02]  /*0730*/  UIADD3 UR5, UPT, UPT, -UR5, URZ, URZ ;  /* 0x000000ff05057290 */ /* 0x000fe4000fffe1ff */
[----:B0-----:R-:W-:-:S04]  /*0740*/  ULEA UR6, UR7, UR6, 0x18 ;  /* 0x0000000607067291 */ /* 0x001fc8000f8ec0ff */
[----:B------:R-:W-:-:S12]  /*0750*/  ULEA UR4, UR4, UR6, 0x2 ;  /* 0x0000000604047291 */ /* 0x000fd8000f8e10ff */
.L_x_8:
[----:B------:R-:W0:Y:S01]  /*0760*/  LDS R4, [UR4] ;  /* 0x00000004ff047984 */ /* 0x000e220008000800 */
[----:B------:R-:W-:Y:S02]  /*0770*/  UIADD3 UR5, UPT, UPT, UR5, 0x1, URZ ;  /* 0x0000000105057890 */ /* 0x000fe4000fffe0ff */
[----:B------:R-:W-:Y:S02]  /*0780*/  UIADD3 UR4, UPT, UPT, UR4, 0x4, URZ ;  /* 0x0000000404047890 */ /* 0x000fe4000fffe0ff */
[----:B------:R-:W-:Y:S01]  /*0790*/  UISETP.NE.AND UP0, UPT, UR5, URZ, UPT ;  /* 0x000000ff0500728c */ /* 0x000fe2000bf05270 */
[----:B0-----:R-:W-:-:S08]  /*07a0*/  IMAD.IADD R3, R4, 0x1, R3 ;  /* 0x0000000104037824 */ /* 0x001fd000078e0203 */
[----:B------:R-:W-:Y:S05]  /*07b0*/  BRA.U UP0, `(.L_x_8) ;  /* 0xfffffffd00e87547 */ /* 0x000fea000b83ffff */
.L_x_3:
[----:B------:R-:W-:-:S13]  /*07c0*/  ISETP.NE.AND P0, PT, R2, RZ, PT ;  /* 0x000000ff0200720c */ /* 0x000fda0003f05270 */
[----:B------:R-:W-:Y:S05]  /*07d0*/  @P0 EXIT ;  /* 0x000000000000094d */ /* 0x000fea0003800000 */
[----:B------:R-:W0:Y:S02]  /*07e0*/  LDC.64 R4, c[0x0][0x388] ;  /* 0x0000e200ff047b82 */ /* 0x000e240000000a00 */
[----:B0-----:R-:W-:-:S05]  /*07f0*/  IMAD.WIDE.U32 R4, R0, 0x4, R4 ;  /* 0x0000000400047825 */ /* 0x001fca00078e0004 */
[----:B------:R-:W-:Y:S01]  /*0800*/  STG.E desc[UR12][R4.64], R3 ;  /* 0x0000000304007986 */ /* 0x000fe2000c10190c */
[----:B------:R-:W-:Y:S05]  /*0810*/  EXIT ;  /* 0x000000000000794d */ /* 0x000fea0003800000 */
.L_x_9:
[----:B------:R-:W-:-:S00]  /*0820*/  BRA `(.L_x_9) ;  /* 0xfffffffc00fc7947 */ /* 0x000fc0000383ffff */
[----:B------:R-:W-:-:S00]  /*0830*/  NOP ;  /* 0x0000000000007918 */ /* 0x000fc00000000000 */
        /* <DEDUP_REMOVED lines=12> */
.L_x_10:


//--------------------- .nv.shared._Z18matrixRowSum_blockIiEvPT_S1_ii --------------------------
	.section	.nv.shared._Z18matrixRowSum_blockIiEvPT_S1_ii,"aw",@nobits
	.sectionflags	@""
	.align	4
.nv.shared._Z18matrixRowSum_blockIiEvPT_S1_ii:
	.zero		1152


//--------------------- .nv.shared.reserved.0     --------------------------
	.section	.nv.shared.reserved.0,"aw",@nobits
	.weak		__nv_reservedSMEM_offset_0_alias
	.size		__nv_reservedSMEM_offset_0_alias, 0, 64
	.other		__nv_reservedSMEM_offset_0_alias,@"STO_CUDA_RESERVED_SHARED STV_DEFAULT"
__nv_reservedSMEM_offset_0_alias:
	.zero		0
	.zero		64


//--------------------- .nv.constant0._Z18matrixRowSum_blockIiEvPT_S1_ii --------------------------
	.section	.nv.constant0._Z18matrixRowSum_blockIiEvPT_S1_ii,"a",@progbits
	.sectionflags	@""
	.align	4
.nv.constant0._Z18matrixRowSum_blockIiEvPT_S1_ii:
	.zero		920


//--------------------- SYMBOLS --------------------------

	.type		.nv.reservedSmem.offset0,@object
	.size		.nv.reservedSmem.offset0,0x4
	.type		.nv.reservedSmem.cap,@object
	.size		.nv.reservedSmem.cap,0x4
